//
// Generated by NVIDIA NVVM Compiler
//
// Compiler Build ID: CL-36424714
// Cuda compilation tools, release 13.0, V13.0.88
// Based on NVVM 20.0.0
//

.version 9.0
.target sm_100
.address_size 64

	// .globl	_Z11kernel_calliPfS_
// _ZZ11kernel_calliPfS_E9share_buf has been demoted

.visible .entry _Z11kernel_calliPfS_(
	.param .u32 _Z11kernel_calliPfS__param_0,
	.param .u64 .ptr .align 1 _Z11kernel_calliPfS__param_1,
	.param .u64 .ptr .align 1 _Z11kernel_calliPfS__param_2
)
{
	.reg .pred 	%p<7>;
	.reg .b16 	%rs<3>;
	.reg .b32 	%r<92>;
	.reg .b32 	%f<11>;
	.reg .b64 	%rd<55>;
	// demoted variable
	.shared .align 4 .b8 _ZZ11kernel_calliPfS_E9share_buf[16384];
	ld.param.u32 	%r40, [_Z11kernel_calliPfS__param_0];
	ld.param.u64 	%rd21, [_Z11kernel_calliPfS__param_1];
	ld.param.u64 	%rd22, [_Z11kernel_calliPfS__param_2];
	cvta.to.global.u64 	%rd1, %rd22;
	cvta.to.global.u64 	%rd2, %rd21;
	mov.u32 	%r41, %ctaid.x;
	mov.u32 	%r1, %ctaid.y;
	mov.u32 	%r2, %tid.x;
	shl.b32 	%r42, %r41, 12;
	cvt.u64.u32 	%rd23, %r42;
	shl.b32 	%r43, %r40, 6;
	mul.lo.s32 	%r44, %r43, %r1;
	cvt.s64.s32 	%rd24, %r44;
	add.s64 	%rd3, %rd24, %rd23;
	mul.lo.s32 	%r45, %r43, %r41;
	cvt.s64.s32 	%rd4, %r45;
	mov.u32 	%r3, %ntid.x;
	cvt.u16.u32 	%rs1, %r3;
	div.u16 	%rs2, 4096, %rs1;
	cvt.u32.u16 	%r4, %rs2;
	and.b32  	%r5, %r2, 31;
	and.b32  	%r6, %r4, 3;
	shr.u32 	%r7, %r4, 2;
	and.b32  	%r87, %r4, 8188;
	neg.s32 	%r89, %r87;
	cvt.u64.u32 	%rd5, %r2;
	mul.wide.u32 	%rd25, %r2, 32;
	and.b64  	%rd26, %rd25, 31744;
	add.s64 	%rd27, %rd23, %rd26;
	add.s64 	%rd28, %rd27, %rd24;
	and.b64  	%rd29, %rd5, 31;
	or.b64  	%rd30, %rd28, %rd29;
	shl.b64 	%rd31, %rd30, 2;
	add.s64 	%rd32, %rd31, %rd2;
	add.s64 	%rd52, %rd32, 256;
	shl.b32 	%r47, %r2, 8;
	and.b32  	%r48, %r47, 7936;
	shl.b32 	%r49, %r2, 1;
	and.b32  	%r50, %r49, 1984;
	add.s32 	%r51, %r48, %r50;
	mov.u32 	%r52, _ZZ11kernel_calliPfS_E9share_buf;
	add.s32 	%r53, %r51, %r52;
	add.s32 	%r83, %r53, 8196;
	mov.u32 	%r84, %r89;
$L__BB0_1:
	ld.global.f32 	%f1, [%rd52+-256];
	st.shared.f32 	[%r83+-8196], %f1;
	ld.global.f32 	%f2, [%rd52+-128];
	st.shared.f32 	[%r83+-4], %f2;
	ld.global.f32 	%f3, [%rd52];
	st.shared.f32 	[%r83+-8192], %f3;
	ld.global.f32 	%f4, [%rd52+128];
	st.shared.f32 	[%r83], %f4;
	add.s32 	%r84, %r84, 4;
	add.s64 	%rd52, %rd52, 512;
	add.s32 	%r83, %r83, 8;
	setp.ne.s32 	%p1, %r84, 0;
	@%p1 bra 	$L__BB0_1;
	setp.eq.s32 	%p2, %r6, 0;
	@%p2 bra 	$L__BB0_5;
	shl.b32 	%r86, %r7, 7;
	neg.s32 	%r85, %r6;
	shr.u32 	%r54, %r2, 1;
	and.b32  	%r17, %r54, 496;
$L__BB0_4:
	.pragma "nounroll";
	and.b32  	%r55, %r86, 32;
	shr.u32 	%r56, %r87, 1;
	or.b32  	%r57, %r55, %r5;
	add.s32 	%r58, %r56, %r17;
	shl.b32 	%r59, %r58, 6;
	or.b32  	%r60, %r57, %r59;
	cvt.u64.u32 	%rd33, %r60;
	add.s64 	%rd34, %rd3, %rd33;
	shl.b64 	%rd35, %rd34, 2;
	add.s64 	%rd36, %rd2, %rd35;
	ld.global.f32 	%f5, [%rd36];
	shl.b32 	%r61, %r57, 6;
	add.s32 	%r62, %r61, %r58;
	shl.b32 	%r63, %r62, 2;
	add.s32 	%r65, %r52, %r63;
	st.shared.f32 	[%r65], %f5;
	add.s32 	%r87, %r87, 1;
	add.s32 	%r86, %r86, 32;
	add.s32 	%r85, %r85, 1;
	setp.ne.s32 	%p3, %r85, 0;
	@%p3 bra 	$L__BB0_4;
$L__BB0_5:
	cvt.u32.u64 	%r66, %rd5;
	bar.sync 	0;
	add.s32 	%r67, %r66, %r3;
	mul.wide.u32 	%rd37, %r67, 4;
	add.s64 	%rd9, %rd1, %rd37;
	mul.wide.u32 	%rd38, %r1, 16384;
	shl.b64 	%rd39, %rd4, 2;
	add.s64 	%rd53, %rd38, %rd39;
	mul.wide.u32 	%rd11, %r3, 16;
	shl.b32 	%r68, %r3, 1;
	add.s32 	%r69, %r66, %r68;
	mul.wide.u32 	%rd40, %r69, 4;
	add.s64 	%rd12, %rd1, %rd40;
	mad.lo.s32 	%r70, %r3, 3, %r66;
	mul.wide.u32 	%rd41, %r70, 4;
	add.s64 	%rd13, %rd1, %rd41;
	shl.b64 	%rd42, %rd5, 2;
	add.s64 	%rd14, %rd1, %rd42;
	shl.b32 	%r24, %r3, 2;
	shl.b32 	%r25, %r66, 2;
	add.s32 	%r88, %r52, %r25;
	shl.b32 	%r27, %r3, 4;
	shl.b32 	%r28, %r3, 3;
	mul.lo.s32 	%r29, %r3, 12;
$L__BB0_6:
	ld.shared.f32 	%f6, [%r88];
	add.s64 	%rd43, %rd14, %rd53;
	st.global.f32 	[%rd43], %f6;
	add.s32 	%r72, %r88, %r24;
	ld.shared.f32 	%f7, [%r72];
	add.s64 	%rd44, %rd9, %rd53;
	st.global.f32 	[%rd44], %f7;
	add.s32 	%r73, %r88, %r28;
	ld.shared.f32 	%f8, [%r73];
	add.s64 	%rd45, %rd12, %rd53;
	st.global.f32 	[%rd45], %f8;
	add.s32 	%r74, %r88, %r29;
	ld.shared.f32 	%f9, [%r74];
	add.s64 	%rd46, %rd13, %rd53;
	st.global.f32 	[%rd46], %f9;
	add.s32 	%r89, %r89, 4;
	add.s64 	%rd53, %rd53, %rd11;
	add.s32 	%r88, %r88, %r27;
	setp.ne.s32 	%p4, %r89, 0;
	@%p4 bra 	$L__BB0_6;
	setp.eq.s32 	%p5, %r6, 0;
	@%p5 bra 	$L__BB0_10;
	cvt.u32.u64 	%r75, %rd5;
	shl.b32 	%r76, %r1, 12;
	cvt.u64.u32 	%rd47, %r76;
	add.s64 	%rd48, %rd47, %rd4;
	mul.lo.s32 	%r77, %r3, %r7;
	shl.b32 	%r78, %r77, 2;
	add.s32 	%r79, %r75, %r78;
	cvt.u64.u32 	%rd49, %r79;
	add.s64 	%rd50, %rd48, %rd49;
	shl.b64 	%rd51, %rd50, 2;
	add.s64 	%rd54, %rd1, %rd51;
	mul.wide.u32 	%rd18, %r3, 4;
	shl.b32 	%r80, %r77, 4;
	add.s32 	%r81, %r80, %r25;
	mov.u32 	%r82, _ZZ11kernel_calliPfS_E9share_buf;
	add.s32 	%r91, %r82, %r81;
	neg.s32 	%r90, %r6;
$L__BB0_9:
	.pragma "nounroll";
	ld.shared.f32 	%f10, [%r91];
	st.global.f32 	[%rd54], %f10;
	add.s64 	%rd54, %rd54, %rd18;
	add.s32 	%r91, %r91, %r24;
	add.s32 	%r90, %r90, 1;
	setp.ne.s32 	%p6, %r90, 0;
	@%p6 bra 	$L__BB0_9;
$L__BB0_10:
	ret;

}


// ===== COMPILED SASS (sm_100) =====

	.target	sm_100

	.elftype	@"ET_EXEC"


//--------------------- .note.nv.tkinfo           --------------------------
	.section	.note.nv.tkinfo,"",@"SHT_NOTE"
	.sectionflags	@"SHF_NOTE_NV_TKINFO"
	.tkinfo
        /*0018*/ 	.word	0x00000002
        /*0030*/ 	.string	""
        /*0030*/ 	.string	"ptxas"
        /*0030*/ 	.string	"Cuda compilation tools, release 13.0, V13.0.88"
        /*0030*/ 	.string	"Build cuda_13.0.r13.0/compiler.36424714_0"
        /*0030*/ 	.string	"-arch sm_100 -m 64 "



//--------------------- .note.nv.cuinfo           --------------------------
	.section	.note.nv.cuinfo,"",@"SHT_NOTE"
	.sectionflags	@"SHF_NOTE_NV_CUINFO"
        /*0018*/ 	.short	0x0002
        /*001a*/ 	.short	0x0064
        /*001c*/ 	.short	0x0082
	.zero		2


//--------------------- .nv.info                  --------------------------
	.section	.nv.info,"",@"SHT_CUDA_INFO"
	.align	4


	//----- nvinfo : EIATTR_REGCOUNT
	.align		4
        /*0000*/ 	.byte	0x04, 0x2f
        /*0002*/ 	.short	(.L_1 - .L_0)
	.align		4
.L_0:
        /*0004*/ 	.word	index@(_Z11kernel_calliPfS_)
        /*0008*/ 	.word	0x00000020


	//----- nvinfo : EIATTR_FRAME_SIZE
	.align		4
.L_1:
        /*000c*/ 	.byte	0x04, 0x11
        /*000e*/ 	.short	(.L_3 - .L_2)
	.align		4
.L_2:
        /*0010*/ 	.word	index@($__internal_0_$__cuda_sm20_div_u16)
        /*0014*/ 	.word	0x00000000


	//----- nvinfo : EIATTR_FRAME_SIZE
	.align		4
.L_3:
        /*0018*/ 	.byte	0x04, 0x11
        /*001a*/ 	.short	(.L_5 - .L_4)
	.align		4
.L_4:
        /*001c*/ 	.word	index@(_Z11kernel_calliPfS_)
        /*0020*/ 	.word	0x00000000


	//----- nvinfo : EIATTR_MIN_STACK_SIZE
	.align		4
.L_5:
        /*0024*/ 	.byte	0x04, 0x12
        /*0026*/ 	.short	(.L_7 - .L_6)
	.align		4
.L_6:
        /*0028*/ 	.word	index@(_Z11kernel_calliPfS_)
        /*002c*/ 	.word	0x00000000
.L_7:


//--------------------- .nv.compat                --------------------------
	.section	.nv.compat,"",@"SHT_CUDA_COMPAT_INFO"
	.align	4
        /*0000*/ 	.byte	0x02, 0x09, 0x00, 0x00, 0x02, 0x02, 0x01, 0x00, 0x02, 0x05, 0x05, 0x00, 0x03, 0x07, 0x01, 0x01
        /*0010*/ 	.byte	0x02, 0x03, 0x00, 0x00, 0x02, 0x06, 0x01, 0x00, 0x04, 0x0b, 0x08, 0x00, 0x01, 0x00, 0x00, 0x00
        /*0020*/ 	.byte	0x00, 0x00, 0x00, 0x00


//--------------------- .nv.info._Z11kernel_calliPfS_ --------------------------
	.section	.nv.info._Z11kernel_calliPfS_,"",@"SHT_CUDA_INFO"
	.sectionflags	@""
	.align	4


	//----- nvinfo : EIATTR_CUDA_API_VERSION
	.align		4
        /*0000*/ 	.byte	0x04, 0x37
        /*0002*/ 	.short	(.L_9 - .L_8)
.L_8:
        /*0004*/ 	.word	0x00000082


	//----- nvinfo : EIATTR_KPARAM_INFO
	.align		4
.L_9:
        /*0008*/ 	.byte	0x04, 0x17
        /*000a*/ 	.short	(.L_11 - .L_10)
.L_10:
        /*000c*/ 	.word	0x00000000
        /*0010*/ 	.short	0x0002
        /*0012*/ 	.short	0x0010
        /*0014*/ 	.byte	0x00, 0xf5, 0x21, 0x00


	//----- nvinfo : EIATTR_KPARAM_INFO
	.align		4
.L_11:
        /*0018*/ 	.byte	0x04, 0x17
        /*001a*/ 	.short	(.L_13 - .L_12)
.L_12:
        /*001c*/ 	.word	0x00000000
        /*0020*/ 	.short	0x0001
        /*0022*/ 	.short	0x0008
        /*0024*/ 	.byte	0x00, 0xf5, 0x21, 0x00


	//----- nvinfo : EIATTR_KPARAM_INFO
	.align		4
.L_13:
        /*0028*/ 	.byte	0x04, 0x17
        /*002a*/ 	.short	(.L_15 - .L_14)
.L_14:
        /*002c*/ 	.word	0x00000000
        /*0030*/ 	.short	0x0000
        /*0032*/ 	.short	0x0000
        /*0034*/ 	.byte	0x00, 0xf0, 0x11, 0x00


	//----- nvinfo : EIATTR_SPARSE_MMA_MASK
	.align		4
.L_15:
        /*0038*/ 	.byte	0x03, 0x50
        /*003a*/ 	.short	0x0000


	//----- nvinfo : EIATTR_MAXREG_COUNT
	.align		4
        /*003c*/ 	.byte	0x03, 0x1b
        /*003e*/ 	.short	0x00ff


	//----- nvinfo : EIATTR_NUM_BARRIERS
	.align		4
        /*0040*/ 	.byte	0x02, 0x4c
        /*0042*/ 	.byte	0x01
	.zero		1


	//----- nvinfo : EIATTR_MERCURY_ISA_VERSION
	.align		4
        /*0044*/ 	.byte	0x03, 0x5f
        /*0046*/ 	.short	0x0101


	//----- nvinfo : EIATTR_VRC_CTA_INIT_COUNT
	.align		4
        /*0048*/ 	.byte	0x02, 0x4a
	.zero		1
	.zero		1


	//----- nvinfo : EIATTR_EXIT_INSTR_OFFSETS
	.align		4
        /*004c*/ 	.byte	0x04, 0x1c
        /*004e*/ 	.short	(.L_17 - .L_16)


	//   ....[0]....
.L_16:
        /*0050*/ 	.word	0x00001510


	//   ....[1]....
        /*0054*/ 	.word	0x00001660


	//----- nvinfo : EIATTR_CRS_STACK_SIZE
	.align		4
.L_17:
        /*0058*/ 	.byte	0x04, 0x1e
        /*005a*/ 	.short	(.L_19 - .L_18)
.L_18:
        /*005c*/ 	.word	0x00000000


	//----- nvinfo : EIATTR_CBANK_PARAM_SIZE
	.align		4
.L_19:
        /*0060*/ 	.byte	0x03, 0x19
        /*0062*/ 	.short	0x0018


	//----- nvinfo : EIATTR_PARAM_CBANK
	.align		4
        /*0064*/ 	.byte	0x04, 0x0a
        /*0066*/ 	.short	(.L_21 - .L_20)
	.align		4
.L_20:
        /*0068*/ 	.word	index@(.nv.constant0._Z11kernel_calliPfS_)
        /*006c*/ 	.short	0x0380
        /*006e*/ 	.short	0x0018


	//----- nvinfo : EIATTR_SW_WAR
	.align		4
.L_21:
        /*0070*/ 	.byte	0x04, 0x36
        /*0072*/ 	.short	(.L_23 - .L_22)
.L_22:
        /*0074*/ 	.word	0x00000008
.L_23:


//--------------------- .nv.callgraph             --------------------------
	.section	.nv.callgraph,"",@"SHT_CUDA_CALLGRAPH"
	.align	4
	.sectionentsize	8
	.align		4
        /*0000*/ 	.word	0x00000000
	.align		4
        /*0004*/ 	.word	0xffffffff
	.align		4
        /*0008*/ 	.word	0x00000000
	.align		4
        /*000c*/ 	.word	0xfffffffe
	.align		4
        /*0010*/ 	.word	0x00000000
	.align		4
        /*0014*/ 	.word	0xfffffffd
	.align		4
        /*0018*/ 	.word	0x00000000
	.align		4
        /*001c*/ 	.word	0xfffffffc


//--------------------- .text._Z11kernel_calliPfS_ --------------------------
	.section	.text._Z11kernel_calliPfS_,"ax",@progbits
	.align	128
        .global         _Z11kernel_calliPfS_
        .type           _Z11kernel_calliPfS_,@function
        .size           _Z11kernel_calliPfS_,(.L_x_14 - _Z11kernel_calliPfS_)
        .other          _Z11kernel_calliPfS_,@"STO_CUDA_ENTRY STV_DEFAULT"
_Z11kernel_calliPfS_:
.text._Z11kernel_calliPfS_:
[----:B------:R-:W-:Y:S01]  /*0000*/  LDC R1, c[0x0][0x37c] ;  /* 0x0000df00ff017b82 */ /* 0x000fe20000000800 */
[----:B------:R-:W0:Y:S07]  /*0010*/  S2R R20, SR_CTAID.Y ;  /* 0x0000000000147919 */ /* 0x000e2e0000002600 */
[----:B------:R-:W1:Y:S01]  /*0020*/  LDC R7, c[0x0][0x380] ;  /* 0x0000e000ff077b82 */ /* 0x000e620000000800 */
[----:B------:R-:W-:Y:S01]  /*0030*/  MOV R13, 0x110 ;  /* 0x00000110000d7802 */ /* 0x000fe20000000f00 */
[----:B------:R-:W2:Y:S06]  /*0040*/  S2R R8, SR_TID.X ;  /* 0x0000000000087919 */ /* 0x000eac0000002100 */
[----:B------:R-:W3:Y:S08]  /*0050*/  S2UR UR4, SR_CTAID.X ;  /* 0x00000000000479c3 */ /* 0x000ef00000002500 */
[----:B------:R-:W4:Y:S01]  /*0060*/  LDC R9, c[0x0][0x360] ;  /* 0x0000d800ff097b82 */ /* 0x000f220000000800 */
[----:B-1----:R-:W-:-:S04]  /*0070*/  IMAD.SHL.U32 R7, R7, 0x40, RZ ;  /* 0x0000004007077824 */ /* 0x002fc800078e00ff */
[C---:B0-----:R-:W-:Y:S01]  /*0080*/  IMAD R2, R7.reuse, R20, RZ ;  /* 0x0000001407027224 */ /* 0x041fe200078e02ff */
[----:B---3--:R-:W-:Y:S02]  /*0090*/  USHF.L.U32 UR6, UR4, 0xc, URZ ;  /* 0x0000000c04067899 */ /* 0x008fe400080006ff */
[----:B------:R-:W-:Y:S02]  /*00a0*/  IMAD R7, R7, UR4, RZ ;  /* 0x0000000407077c24 */ /* 0x000fe4000f8e02ff */
[----:B------:R-:W-:Y:S02]  /*00b0*/  SHF.R.S32.HI R3, RZ, 0x1f, R2 ;  /* 0x0000001fff037819 */ /* 0x000fe40000011402 */
[----:B------:R-:W-:Y:S02]  /*00c0*/  IADD3 R0, P0, PT, R2, UR6, RZ ;  /* 0x0000000602007c10 */ /* 0x000fe4000ff1e0ff */
[----:B----4-:R-:W-:Y:S02]  /*00d0*/  LOP3.LUT R4, R9, 0xffff, RZ, 0xc0, !PT ;  /* 0x0000ffff09047812 */ /* 0x010fe400078ec0ff */
[----:B------:R-:W-:Y:S01]  /*00e0*/  SHF.R.S32.HI R6, RZ, 0x1f, R7 ;  /* 0x0000001fff067819 */ /* 0x000fe20000011407 */
[----:B--2---:R-:W-:-:S08]  /*00f0*/  IMAD.X R16, RZ, RZ, R3, P0 ;  /* 0x000000ffff107224 */ /* 0x004fd000000e0603 */
[----:B------:R-:W-:Y:S05]  /*0100*/  CALL.REL.NOINC `($__internal_0_$__cuda_sm20_div_u16) ;  /* 0x0000001400587944 */ /* 0x000fea0003c00000 */
[----:B------:R-:W0:Y:S01]  /*0110*/  LDCU.64 UR8, c[0x0][0x388] ;  /* 0x00007100ff0877ac */ /* 0x000e220008000a00 */
[----:B------:R-:W-:Y:S01]  /*0120*/  IMAD.SHL.U32 R4, R8, 0x20, RZ ;  /* 0x0000002008047824 */ /* 0x000fe200078e00ff */
[----:B------:R-:W1:Y:S01]  /*0130*/  S2UR UR5, SR_CgaCtaId ;  /* 0x00000000000579c3 */ /* 0x000e620000008800 */
[----:B------:R-:W-:Y:S01]  /*0140*/  LOP3.LUT R12, R12, 0xffff, RZ, 0xc0, !PT ;  /* 0x0000ffff0c0c7812 */ /* 0x000fe200078ec0ff */
[----:B------:R-:W-:Y:S01]  /*0150*/  IMAD.SHL.U32 R10, R8, 0x2, RZ ;  /* 0x00000002080a7824 */ /* 0x000fe200078e00ff */
[----:B------:R-:W-:Y:S01]  /*0160*/  UMOV UR4, 0x400 ;  /* 0x0000040000047882 */ /* 0x000fe20000000000 */
[----:B------:R-:W-:Y:S01]  /*0170*/  LOP3.LUT R5, R4, 0x7c00, RZ, 0xc0, !PT ;  /* 0x00007c0004057812 */ /* 0x000fe200078ec0ff */
[----:B------:R-:W-:-:S03]  /*0180*/  IMAD.SHL.U32 R4, R8, 0x100, RZ ;  /* 0x0000010008047824 */ /* 0x000fc600078e00ff */
[----:B------:R-:W-:Y:S01]  /*0190*/  IADD3 R5, P0, P1, R2, UR6, R5 ;  /* 0x0000000602057c10 */ /* 0x000fe2000f91e005 */
[----:B------:R-:W2:Y:S01]  /*01a0*/  LDCU.64 UR6, c[0x0][0x358] ;  /* 0x00006b00ff0677ac */ /* 0x000ea20008000a00 */
[----:B------:R-:W-:Y:S02]  /*01b0*/  LOP3.LUT R2, R12, 0x1ffc, RZ, 0xc0, !PT ;  /* 0x00001ffc0c027812 */ /* 0x000fe400078ec0ff */
[----:B------:R-:W-:Y:S02]  /*01c0*/  LOP3.LUT R14, R5, 0x1f, R8, 0xf8, !PT ;  /* 0x0000001f050e7812 */ /* 0x000fe400078ef808 */
[----:B------:R-:W-:Y:S02]  /*01d0*/  IADD3.X R13, PT, PT, R3, RZ, RZ, P0, P1 ;  /* 0x000000ff030d7210 */ /* 0x000fe400007e24ff */
[----:B0-----:R-:W-:Y:S02]  /*01e0*/  LEA R11, P0, R14, UR8, 0x2 ;  /* 0x000000080e0b7c11 */ /* 0x001fe4000f8010ff */
[----:B------:R-:W-:-:S02]  /*01f0*/  IADD3 R5, PT, PT, -R2, RZ, RZ ;  /* 0x000000ff02057210 */ /* 0x000fc40007ffe1ff */
[----:B------:R-:W-:Y:S02]  /*0200*/  LEA.HI.X R14, R14, UR9, R13, 0x2, P0 ;  /* 0x000000090e0e7c11 */ /* 0x000fe400080f140d */
[----:B------:R-:W-:Y:S01]  /*0210*/  ISETP.GE.AND P0, PT, R5, RZ, PT ;  /* 0x000000ff0500720c */ /* 0x000fe20003f06270 */
[----:B-1----:R-:W-:Y:S01]  /*0220*/  ULEA UR4, UR5, UR4, 0x18 ;  /* 0x0000000405047291 */ /* 0x002fe2000f8ec0ff */
[----:B------:R-:W-:Y:S02]  /*0230*/  LOP3.LUT R4, R4, 0x1f00, RZ, 0xc0, !PT ;  /* 0x00001f0004047812 */ /* 0x000fe400078ec0ff */
[----:B------:R-:W-:Y:S02]  /*0240*/  LOP3.LUT R3, R10, 0x7c0, RZ, 0xc0, !PT ;  /* 0x000007c00a037812 */ /* 0x000fe400078ec0ff */
[----:B------:R-:W-:Y:S02]  /*0250*/  IADD3 R10, P1, PT, R11, 0x100, RZ ;  /* 0x000001000b0a7810 */ /* 0x000fe40007f3e0ff */
[----:B------:R-:W-:-:S02]  /*0260*/  IADD3 R13, PT, PT, R4, UR4, R3 ;  /* 0x00000004040d7c10 */ /* 0x000fc4000fffe003 */
[----:B------:R-:W-:Y:S01]  /*0270*/  LOP3.LUT R4, R12, 0x3, RZ, 0xc0, !PT ;  /* 0x000000030c047812 */ /* 0x000fe200078ec0ff */
[----:B------:R-:W-:Y:S01]  /*0280*/  IMAD.X R11, RZ, RZ, R14, P1 ;  /* 0x000000ffff0b7224 */ /* 0x000fe200008e060e */
[----:B------:R-:W-:Y:S01]  /*0290*/  SHF.R.U32.HI R3, RZ, 0x2, R12 ;  /* 0x00000002ff037819 */ /* 0x000fe2000001160c */
[----:B------:R-:W-:Y:S02]  /*02a0*/  VIADD R12, R13, 0x2004 ;  /* 0x000020040d0c7836 */ /* 0x000fe40000000000 */
[----:B------:R-:W-:Y:S01]  /*02b0*/  IMAD.MOV.U32 R13, RZ, RZ, R5 ;  /* 0x000000ffff0d7224 */ /* 0x000fe200078e0005 */
[----:B--2---:R-:W-:Y:S06]  /*02c0*/  @P0 BRA `(.L_x_0) ;  /* 0x0000000400140947 */ /* 0x004fec0003800000 */
[----:B------:R-:W-:Y:S01]  /*02d0*/  IMAD.MOV R14, RZ, RZ, -R13 ;  /* 0x000000ffff0e7224 */ /* 0x000fe200078e0a0d */
[----:B------:R-:W-:-:S04]  /*02e0*/  PLOP3.LUT P0, PT, PT, PT, PT, 0x80, 0x8 ;  /* 0x000000000008781c */ /* 0x000fc80003f0f070 */
[----:B------:R-:W-:-:S13]  /*02f0*/  ISETP.GT.AND P1, PT, R14, 0xc, PT ;  /* 0x0000000c0e00780c */ /* 0x000fda0003f24270 */
[----:B------:R-:W-:Y:S05]  /*0300*/  @!P1 BRA `(.L_x_1) ;  /* 0x00000000009c9947 */ /* 0x000fea0003800000 */
[----:B------:R-:W-:-:S13]  /*0310*/  PLOP3.LUT P0, PT, PT, PT, PT, 0x8, 0x80 ;  /* 0x000000000080781c */ /* 0x000fda0003f0e170 */
.L_x_2:
[----:B------:R-:W2:Y:S04]  /*0320*/  LDG.E R15, desc[UR6][R10.64+-0x100] ;  /* 0xffff00060a0f7981 */ /* 0x000ea8000c1e1900 */
[----:B------:R-:W3:Y:S04]  /*0330*/  LDG.E R17, desc[UR6][R10.64+-0x80] ;  /* 0xffff80060a117981 */ /* 0x000ee8000c1e1900 */
[----:B------:R-:W4:Y:S04]  /*0340*/  LDG.E R19, desc[UR6][R10.64] ;  /* 0x000000060a137981 */ /* 0x000f28000c1e1900 */
[----:B------:R-:W5:Y:S04]  /*0350*/  LDG.E R21, desc[UR6][R10.64+0x80] ;  /* 0x000080060a157981 */ /* 0x000f68000c1e1900 */
[----:B------:R-:W5:Y:S04]  /*0360*/  LDG.E R23, desc[UR6][R10.64+0x100] ;  /* 0x000100060a177981 */ /* 0x000f68000c1e1900 */
[----:B------:R-:W5:Y:S04]  /*0370*/  LDG.E R25, desc[UR6][R10.64+0x180] ;  /* 0x000180060a197981 */ /* 0x000f68000c1e1900 */
[----:B------:R-:W5:Y:S04]  /*0380*/  LDG.E R27, desc[UR6][R10.64+0x200] ;  /* 0x000200060a1b7981 */ /* 0x000f68000c1e1900 */
[----:B------:R-:W5:Y:S04]  /*0390*/  LDG.E R29, desc[UR6][R10.64+0x280] ;  /* 0x000280060a1d7981 */ /* 0x000f68000c1e1900 */
[----:B------:R-:W5:Y:S04]  /*03a0*/  LDG.E R14, desc[UR6][R10.64+0x300] ;  /* 0x000300060a0e7981 */ /* 0x000f68000c1e1900 */
[----:B------:R-:W5:Y:S04]  /*03b0*/  LDG.E R18, desc[UR6][R10.64+0x380] ;  /* 0x000380060a127981 */ /* 0x000f68000c1e1900 */
[----:B------:R-:W5:Y:S04]  /*03c0*/  LDG.E R22, desc[UR6][R10.64+0x400] ;  /* 0x000400060a167981 */ /* 0x000f68000c1e1900 */
[----:B--2---:R0:W-:Y:S04]  /*03d0*/  STS [R12+-0x2004], R15 ;  /* 0xffdffc0f0c007388 */ /* 0x0041e80000000800 */
[----:B---3--:R1:W-:Y:S04]  /*03e0*/  STS [R12+-0x4], R17 ;  /* 0xfffffc110c007388 */ /* 0x0083e80000000800 */
[----:B----4-:R2:W-:Y:S04]  /*03f0*/  STS [R12+-0x2000], R19 ;  /* 0xffe000130c007388 */ /* 0x0105e80000000800 */
[----:B-----5:R3:W-:Y:S04]  /*0400*/  STS [R12], R21 ;  /* 0x000000150c007388 */ /* 0x0207e80000000800 */
[----:B------:R4:W-:Y:S04]  /*0410*/  STS [R12+-0x1ffc], R23 ;  /* 0xffe004170c007388 */ /* 0x0009e80000000800 */
[----:B0-----:R-:W5:Y:S04]  /*0420*/  LDG.E R15, desc[UR6][R10.64+0x480] ;  /* 0x000480060a0f7981 */ /* 0x001f68000c1e1900 */
[----:B-1----:R-:W5:Y:S04]  /*0430*/  LDG.E R17, desc[UR6][R10.64+0x500] ;  /* 0x000500060a117981 */ /* 0x002f68000c1e1900 */
[----:B--2---:R-:W2:Y:S04]  /*0440*/  LDG.E R19, desc[UR6][R10.64+0x580] ;  /* 0x000580060a137981 */ /* 0x004ea8000c1e1900 */
[----:B---3--:R-:W3:Y:S04]  /*0450*/  LDG.E R21, desc[UR6][R10.64+0x600] ;  /* 0x000600060a157981 */ /* 0x008ee8000c1e1900 */
[----:B----4-:R0:W4:Y:S01]  /*0460*/  LDG.E R23, desc[UR6][R10.64+0x680] ;  /* 0x000680060a177981 */ /* 0x010122000c1e1900 */
[----:B------:R-:W-:-:S05]  /*0470*/  VIADD R13, R13, 0x10 ;  /* 0x000000100d0d7836 */ /* 0x000fca0000000000 */
[----:B------:R-:W-:Y:S01]  /*0480*/  ISETP.GE.AND P1, PT, R13, -0xc, PT ;  /* 0xfffffff40d00780c */ /* 0x000fe20003f26270 */
[----:B------:R-:W-:Y:S01]  /*0490*/  STS [R12+0x4], R25 ;  /* 0x000004190c007388 */ /* 0x000fe20000000800 */
[----:B0-----:R-:W-:-:S03]  /*04a0*/  IADD3 R10, P2, PT, R10, 0x800, RZ ;  /* 0x000008000a0a7810 */ /* 0x001fc60007f5e0ff */
[----:B------:R-:W-:Y:S01]  /*04b0*/  STS [R12+-0x1ff8], R27 ;  /* 0xffe0081b0c007388 */ /* 0x000fe20000000800 */
[----:B------:R-:W-:-:S03]  /*04c0*/  IADD3.X R11, PT, PT, RZ, R11, RZ, P2, !PT ;  /* 0x0000000bff0b7210 */ /* 0x000fc600017fe4ff */
[----:B------:R-:W-:Y:S04]  /*04d0*/  STS [R12+0x8], R29 ;  /* 0x0000081d0c007388 */ /* 0x000fe80000000800 */
[----:B------:R-:W-:Y:S04]  /*04e0*/  STS [R12+-0x1ff4], R14 ;  /* 0xffe00c0e0c007388 */ /* 0x000fe80000000800 */
[----:B------:R-:W-:Y:S04]  /*04f0*/  STS [R12+0xc], R18 ;  /* 0x00000c120c007388 */ /* 0x000fe80000000800 */
[----:B------:R-:W-:Y:S04]  /*0500*/  STS [R12+-0x1ff0], R22 ;  /* 0xffe010160c007388 */ /* 0x000fe80000000800 */
[----:B-----5:R-:W-:Y:S04]  /*0510*/  STS [R12+0x10], R15 ;  /* 0x0000100f0c007388 */ /* 0x020fe80000000800 */
[----:B------:R-:W-:Y:S04]  /*0520*/  STS [R12+-0x1fec], R17 ;  /* 0xffe014110c007388 */ /* 0x000fe80000000800 */
[----:B--2---:R-:W-:Y:S04]  /*0530*/  STS [R12+0x14], R19 ;  /* 0x000014130c007388 */ /* 0x004fe80000000800 */
[----:B---3--:R-:W-:Y:S04]  /*0540*/  STS [R12+-0x1fe8], R21 ;  /* 0xffe018150c007388 */ /* 0x008fe80000000800 */
[----:B----4-:R0:W-:Y:S02]  /*0550*/  STS [R12+0x18], R23 ;  /* 0x000018170c007388 */ /* 0x0101e40000000800 */
[----:B0-----:R-:W-:Y:S01]  /*0560*/  VIADD R12, R12, 0x20 ;  /* 0x000000200c0c7836 */ /* 0x001fe20000000000 */
[----:B------:R-:W-:Y:S06]  /*0570*/  @!P1 BRA `(.L_x_2) ;  /* 0xfffffffc00689947 */ /* 0x000fec000383ffff */
.L_x_1:
[----:B------:R-:W-:-:S05]  /*0580*/  IMAD.MOV R14, RZ, RZ, -R13 ;  /* 0x000000ffff0e7224 */ /* 0x000fca00078e0a0d */
[----:B------:R-:W-:-:S13]  /*0590*/  ISETP.GT.AND P1, PT, R14, 0x4, PT ;  /* 0x000000040e00780c */ /* 0x000fda0003f24270 */
[----:B------:R-:W-:Y:S05]  /*05a0*/  @!P1 BRA `(.L_x_3) ;  /* 0x0000000000549947 */ /* 0x000fea0003800000 */
[----:B------:R-:W2:Y:S04]  /*05b0*/  LDG.E R15, desc[UR6][R10.64+-0x100] ;  /* 0xffff00060a0f7981 */ /* 0x000ea8000c1e1900 */
[----:B------:R-:W3:Y:S04]  /*05c0*/  LDG.E R17, desc[UR6][R10.64+-0x80] ;  /* 0xffff80060a117981 */ /* 0x000ee8000c1e1900 */
[----:B------:R-:W4:Y:S04]  /*05d0*/  LDG.E R19, desc[UR6][R10.64] ;  /* 0x000000060a137981 */ /* 0x000f28000c1e1900 */
[----:B------:R-:W5:Y:S04]  /*05e0*/  LDG.E R21, desc[UR6][R10.64+0x80] ;  /* 0x000080060a157981 */ /* 0x000f68000c1e1900 */
[----:B------:R-:W5:Y:S04]  /*05f0*/  LDG.E R23, desc[UR6][R10.64+0x100] ;  /* 0x000100060a177981 */ /* 0x000f68000c1e1900 */
[----:B------:R-:W5:Y:S04]  /*0600*/  LDG.E R25, desc[UR6][R10.64+0x180] ;  /* 0x000180060a197981 */ /* 0x000f68000c1e1900 */
[----:B------:R-:W5:Y:S04]  /*0610*/  LDG.E R27, desc[UR6][R10.64+0x200] ;  /* 0x000200060a1b7981 */ /* 0x000f68000c1e1900 */
[----:B------:R0:W5:Y:S01]  /*0620*/  LDG.E R29, desc[UR6][R10.64+0x280] ;  /* 0x000280060a1d7981 */ /* 0x000162000c1e1900 */
[----:B------:R-:W-:Y:S01]  /*0630*/  PLOP3.LUT P0, PT, PT, PT, PT, 0x8, 0x80 ;  /* 0x000000000080781c */ /* 0x000fe20003f0e170 */
[----:B------:R-:W-:Y:S01]  /*0640*/  VIADD R13, R13, 0x8 ;  /* 0x000000080d0d7836 */ /* 0x000fe20000000000 */
[----:B0-----:R-:W-:-:S05]  /*0650*/  IADD3 R10, P1, PT, R10, 0x400, RZ ;  /* 0x000004000a0a7810 */ /* 0x001fca0007f3e0ff */
[----:B------:R-:W-:Y:S01]  /*0660*/  IMAD.X R11, RZ, RZ, R11, P1 ;  /* 0x000000ffff0b7224 */ /* 0x000fe200008e060b */
[----:B--2---:R-:W-:Y:S04]  /*0670*/  STS [R12+-0x2004], R15 ;  /* 0xffdffc0f0c007388 */ /* 0x004fe80000000800 */
[----:B---3--:R-:W-:Y:S04]  /*0680*/  STS [R12+-0x4], R17 ;  /* 0xfffffc110c007388 */ /* 0x008fe80000000800 */
[----:B----4-:R-:W-:Y:S04]  /*0690*/  STS [R12+-0x2000], R19 ;  /* 0xffe000130c007388 */ /* 0x010fe80000000800 */
[----:B-----5:R-:W-:Y:S04]  /*06a0*/  STS [R12], R21 ;  /* 0x000000150c007388 */ /* 0x020fe80000000800 */
[----:B------:R-:W-:Y:S04]  /*06b0*/  STS [R12+-0x1ffc], R23 ;  /* 0xffe004170c007388 */ /* 0x000fe80000000800 */
[----:B------:R-:W-:Y:S04]  /*06c0*/  STS [R12+0x4], R25 ;  /* 0x000004190c007388 */ /* 0x000fe80000000800 */
[----:B------:R-:W-:Y:S04]  /*06d0*/  STS [R12+-0x1ff8], R27 ;  /* 0xffe0081b0c007388 */ /* 0x000fe80000000800 */
[----:B------:R0:W-:Y:S02]  /*06e0*/  STS [R12+0x8], R29 ;  /* 0x0000081d0c007388 */ /* 0x0001e40000000800 */
[----:B0-----:R-:W-:-:S07]  /*06f0*/  VIADD R12, R12, 0x10 ;  /* 0x000000100c0c7836 */ /* 0x001fce0000000000 */
.L_x_3:
[----:B------:R-:W-:-:S13]  /*0700*/  ISETP.NE.OR P0, PT, R13, RZ, P0 ;  /* 0x000000ff0d00720c */ /* 0x000fda0000705670 */
[----:B------:R-:W-:Y:S05]  /*0710*/  @!P0 BRA `(.L_x_4) ;  /* 0x0000000000408947 */ /* 0x000fea0003800000 */
.L_x_0:
[----:B------:R-:W2:Y:S04]  /*0720*/  LDG.E R15, desc[UR6][R10.64+-0x100] ;  /* 0xffff00060a0f7981 */ /* 0x000ea8000c1e1900 */
[----:B------:R-:W3:Y:S04]  /*0730*/  LDG.E R17, desc[UR6][R10.64+-0x80] ;  /* 0xffff80060a117981 */ /* 0x000ee8000c1e1900 */
[----:B------:R-:W4:Y:S04]  /*0740*/  LDG.E R19, desc[UR6][R10.64] ;  /* 0x000000060a137981 */ /* 0x000f28000c1e1900 */
[----:B------:R0:W5:Y:S01]  /*0750*/  LDG.E R21, desc[UR6][R10.64+0x80] ;  /* 0x000080060a157981 */ /* 0x000162000c1e1900 */
[----:B------:R-:W-:-:S02]  /*0760*/  IADD3 R13, PT, PT, R13, 0x4, RZ ;  /* 0x000000040d0d7810 */ /* 0x000fc40007ffe0ff */
[----:B------:R-:W-:Y:S02]  /*0770*/  IADD3 R14, P1, PT, R10, 0x200, RZ ;  /* 0x000002000a0e7810 */ /* 0x000fe40007f3e0ff */
[----:B------:R-:W-:-:S03]  /*0780*/  ISETP.NE.AND P0, PT, R13, RZ, PT ;  /* 0x000000ff0d00720c */ /* 0x000fc60003f05270 */
[----:B------:R-:W-:Y:S02]  /*0790*/  IMAD.X R23, RZ, RZ, R11, P1 ;  /* 0x000000ffff177224 */ /* 0x000fe400008e060b */
[----:B0-----:R-:W-:Y:S02]  /*07a0*/  IMAD.MOV.U32 R10, RZ, RZ, R14 ;  /* 0x000000ffff0a7224 */ /* 0x001fe400078e000e */
[----:B------:R-:W-:Y:S01]  /*07b0*/  IMAD.MOV.U32 R11, RZ, RZ, R23 ;  /* 0x000000ffff0b7224 */ /* 0x000fe200078e0017 */
[----:B--2---:R-:W-:Y:S04]  /*07c0*/  STS [R12+-0x2004], R15 ;  /* 0xffdffc0f0c007388 */ /* 0x004fe80000000800 */
[----:B---3--:R-:W-:Y:S04]  /*07d0*/  STS [R12+-0x4], R17 ;  /* 0xfffffc110c007388 */ /* 0x008fe80000000800 */
[----:B----4-:R-:W-:Y:S04]  /*07e0*/  STS [R12+-0x2000], R19 ;  /* 0xffe000130c007388 */ /* 0x010fe80000000800 */
[----:B-----5:R0:W-:Y:S02]  /*07f0*/  STS [R12], R21 ;  /* 0x000000150c007388 */ /* 0x0201e40000000800 */
[----:B0-----:R-:W-:Y:S01]  /*0800*/  VIADD R12, R12, 0x8 ;  /* 0x000000080c0c7836 */ /* 0x001fe20000000000 */
[----:B------:R-:W-:Y:S06]  /*0810*/  @P0 BRA `(.L_x_0) ;  /* 0xfffffffc00c00947 */ /* 0x000fec000383ffff */
.L_x_4:
[----:B------:R-:W0:Y:S01]  /*0820*/  LDC.64 R14, c[0x0][0x390] ;  /* 0x0000e400ff0e7b82 */ /* 0x000e220000000a00 */
[----:B------:R-:W-:Y:S01]  /*0830*/  ISETP.NE.AND P0, PT, R4, RZ, PT ;  /* 0x000000ff0400720c */ /* 0x000fe20003f05270 */
[----:B------:R-:W1:-:S12]  /*0840*/  LDCU.64 UR10, c[0x0][0x390] ;  /* 0x00007200ff0a77ac */ /* 0x000e580008000a00 */
[----:B------:R-:W-:Y:S05]  /*0850*/  @!P0 BRA `(.L_x_5) ;  /* 0x0000000000548947 */ /* 0x000fea0003800000 */
[----:B------:R-:W-:Y:S01]  /*0860*/  SHF.R.U32.HI R10, RZ, 0x1, R8 ;  /* 0x00000001ff0a7819 */ /* 0x000fe20000011608 */
[----:B------:R-:W-:Y:S01]  /*0870*/  IMAD.SHL.U32 R12, R3, 0x80, RZ ;  /* 0x00000080030c7824 */ /* 0x000fe200078e00ff */
[----:B------:R-:W-:Y:S02]  /*0880*/  IADD3 R17, PT, PT, -R4, RZ, RZ ;  /* 0x000000ff04117210 */ /* 0x000fe40007ffe1ff */
[----:B------:R-:W-:-:S07]  /*0890*/  LOP3.LUT R13, R10, 0x1f0, RZ, 0xc0, !PT ;  /* 0x000001f00a0d7812 */ /* 0x000fce00078ec0ff */
.L_x_6:
[----:B------:R-:W-:Y:S02]  /*08a0*/  LOP3.LUT R11, R12, 0x20, RZ, 0xc0, !PT ;  /* 0x000000200c0b7812 */ /* 0x000fe400078ec0ff */
[----:B--2---:R-:W-:Y:S02]  /*08b0*/  LEA.HI R19, R2, R13, RZ, 0x1f ;  /* 0x0000000d02137211 */ /* 0x004fe400078ff8ff */
[----:B------:R-:W-:-:S05]  /*08c0*/  LOP3.LUT R18, R11, 0x1f, R8, 0xf8, !PT ;  /* 0x0000001f0b127812 */ /* 0x000fca00078ef808 */
[----:B------:R-:W-:-:S05]  /*08d0*/  IMAD R11, R19, 0x40, R18 ;  /* 0x00000040130b7824 */ /* 0x000fca00078e0212 */
[----:B------:R-:W-:-:S05]  /*08e0*/  IADD3 R11, P0, PT, R11, R0, RZ ;  /* 0x000000000b0b7210 */ /* 0x000fca0007f1e0ff */
[----:B------:R-:W-:Y:S01]  /*08f0*/  IMAD.X R22, RZ, RZ, R16, P0 ;  /* 0x000000ffff167224 */ /* 0x000fe200000e0610 */
[----:B------:R-:W-:-:S04]  /*0900*/  LEA R10, P0, R11, UR8, 0x2 ;  /* 0x000000080b0a7c11 */ /* 0x000fc8000f8010ff */
[----:B------:R-:W-:-:S05]  /*0910*/  LEA.HI.X R11, R11, UR9, R22, 0x2, P0 ;  /* 0x000000090b0b7c11 */ /* 0x000fca00080f1416 */
[----:B------:R-:W2:Y:S01]  /*0920*/  LDG.E R10, desc[UR6][R10.64] ;  /* 0x000000060a0a7981 */ /* 0x000ea2000c1e1900 */
[----:B------:R-:W-:Y:S01]  /*0930*/  IMAD R18, R18, 0x40, R19 ;  /* 0x0000004012127824 */ /* 0x000fe200078e0213 */
[----:B------:R-:W-:Y:S01]  /*0940*/  IADD3 R2, PT, PT, R2, 0x1, RZ ;  /* 0x0000000102027810 */ /* 0x000fe20007ffe0ff */
[----:B------:R-:W-:Y:S02]  /*0950*/  VIADD R17, R17, 0x1 ;  /* 0x0000000111117836 */ /* 0x000fe40000000000 */
[----:B------:R-:W-:Y:S01]  /*0960*/  VIADD R12, R12, 0x20 ;  /* 0x000000200c0c7836 */ /* 0x000fe20000000000 */
[----:B------:R-:W-:Y:S02]  /*0970*/  LEA R19, R18, UR4, 0x2 ;  /* 0x0000000412137c11 */ /* 0x000fe4000f8e10ff */
[----:B------:R-:W-:-:S03]  /*0980*/  ISETP.NE.AND P0, PT, R17, RZ, PT ;  /* 0x000000ff1100720c */ /* 0x000fc60003f05270 */
[----:B--2---:R2:W-:Y:S10]  /*0990*/  STS [R19], R10 ;  /* 0x0000000a13007388 */ /* 0x0045f40000000800 */
[----:B------:R-:W-:Y:S05]  /*09a0*/  @P0 BRA `(.L_x_6) ;  /* 0xfffffffc00bc0947 */ /* 0x000fea000383ffff */
.L_x_5:
[----:B------:R-:W-:Y:S01]  /*09b0*/  ISETP.GE.AND P0, PT, R5, RZ, PT ;  /* 0x000000ff0500720c */ /* 0x000fe20003f06270 */
[C---:B------:R-:W-:Y:S01]  /*09c0*/  IMAD.SHL.U32 R2, R8.reuse, 0x4, RZ ;  /* 0x0000000408027824 */ /* 0x040fe200078e00ff */
[----:B------:R-:W-:Y:S01]  /*09d0*/  BAR.SYNC.DEFER_BLOCKING 0x0 ;  /* 0x0000000000007b1d */ /* 0x000fe20000010000 */
[C---:B-1----:R-:W-:Y:S01]  /*09e0*/  LEA R0, P1, R8.reuse, UR10, 0x2 ;  /* 0x0000000a08007c11 */ /* 0x042fe2000f8210ff */
[C---:B------:R-:W-:Y:S01]  /*09f0*/  IMAD.IADD R11, R8.reuse, 0x1, R9 ;  /* 0x00000001080b7824 */ /* 0x040fe200078e0209 */
[----:B--2---:R-:W-:Y:S01]  /*0a00*/  SHF.L.U64.HI R19, R7, 0x2, R6 ;  /* 0x0000000207137819 */ /* 0x004fe20000010206 */
[C-C-:B------:R-:W-:Y:S01]  /*0a10*/  IMAD R13, R9.reuse, 0x2, R8.reuse ;  /* 0x00000002090d7824 */ /* 0x140fe200078e0208 */
[----:B------:R-:W-:Y:S01]  /*0a20*/  LEA.HI.X R21, R8, UR11, RZ, 0x2, P1 ;  /* 0x0000000b08157c11 */ /* 0x000fe200088f14ff */
[----:B------:R-:W-:Y:S02]  /*0a30*/  IMAD R17, R9, 0x3, R8 ;  /* 0x0000000309117824 */ /* 0x000fe400078e0208 */
[----:B------:R-:W-:-:S02]  /*0a40*/  IMAD.SHL.U32 R18, R7, 0x4, RZ ;  /* 0x0000000407127824 */ /* 0x000fc400078e00ff */
[----:B------:R-:W-:Y:S02]  /*0a50*/  VIADD R26, R2, UR4 ;  /* 0x00000004021a7c36 */ /* 0x000fe40008000000 */
[----:B0-----:R-:W-:-:S04]  /*0a60*/  IMAD.WIDE.U32 R10, R11, 0x4, R14 ;  /* 0x000000040b0a7825 */ /* 0x001fc800078e000e */
[----:B------:R-:W-:-:S04]  /*0a70*/  IMAD.WIDE.U32 R12, R13, 0x4, R14 ;  /* 0x000000040d0c7825 */ /* 0x000fc800078e000e */
[----:B------:R-:W-:-:S04]  /*0a80*/  IMAD.WIDE.U32 R14, R17, 0x4, R14 ;  /* 0x00000004110e7825 */ /* 0x000fc800078e000e */
[----:B------:R-:W-:Y:S01]  /*0a90*/  IMAD.WIDE.U32 R18, R20, 0x4000, R18 ;  /* 0x0000400014127825 */ /* 0x000fe200078e0012 */
[----:B------:R-:W-:Y:S06]  /*0aa0*/  @P0 BRA `(.L_x_7) ;  /* 0x0000000800340947 */ /* 0x000fec0003800000 */
[----:B------:R-:W-:Y:S02]  /*0ab0*/  IADD3 R16, PT, PT, -R5, RZ, RZ ;  /* 0x000000ff05107210 */ /* 0x000fe40007ffe1ff */
[----:B------:R-:W-:Y:S02]  /*0ac0*/  PLOP3.LUT P0, PT, PT, PT, PT, 0x80, 0x8 ;  /* 0x000000000008781c */ /* 0x000fe40003f0f070 */
[----:B------:R-:W-:-:S13]  /*0ad0*/  ISETP.GT.AND P1, PT, R16, 0xc, PT ;  /* 0x0000000c1000780c */ /* 0x000fda0003f24270 */
[----:B------:R-:W-:Y:S05]  /*0ae0*/  @!P1 BRA `(.L_x_8) ;  /* 0x0000000400609947 */ /* 0x000fea0003800000 */
[----:B------:R-:W-:-:S13]  /*0af0*/  PLOP3.LUT P0, PT, PT, PT, PT, 0x8, 0x80 ;  /* 0x000000000080781c */ /* 0x000fda0003f0e170 */
.L_x_9:
[----:B--2---:R-:W0:Y:S01]  /*0b00*/  LDS R22, [R26] ;  /* 0x000000001a167984 */ /* 0x004e220000000800 */
[C-C-:B------:R-:W-:Y:S01]  /*0b10*/  IMAD R25, R9.reuse, 0x4, R26.reuse ;  /* 0x0000000409197824 */ /* 0x140fe200078e021a */
[----:B------:R-:W-:Y:S01]  /*0b20*/  IADD3 R16, P1, PT, R18, R0, RZ ;  /* 0x0000000012107210 */ /* 0x000fe20007f3e0ff */
[C-C-:B------:R-:W-:Y:S02]  /*0b30*/  IMAD R27, R9.reuse, 0x8, R26.reuse ;  /* 0x00000008091b7824 */ /* 0x140fe400078e021a */
[----:B------:R-:W-:Y:S02]  /*0b40*/  IMAD R23, R9, 0xc, R26 ;  /* 0x0000000c09177824 */ /* 0x000fe400078e021a */
[----:B------:R-:W1:Y:S01]  /*0b50*/  LDS R25, [R25] ;  /* 0x0000000019197984 */ /* 0x000e620000000800 */
[----:B------:R-:W-:Y:S01]  /*0b60*/  IMAD.X R17, R19, 0x1, R21, P1 ;  /* 0x0000000113117824 */ /* 0x000fe200008e0615 */
[----:B------:R-:W-:Y:S01]  /*0b70*/  IADD3 R28, P1, PT, R10, R18, RZ ;  /* 0x000000120a1c7210 */ /* 0x000fe20007f3e0ff */
[----:B------:R-:W-:Y:S01]  /*0b80*/  VIADD R5, R5, 0x10 ;  /* 0x0000001005057836 */ /* 0x000fe20000000000 */
[----:B------:R-:W2:Y:S02]  /*0b90*/  LDS R27, [R27] ;  /* 0x000000001b1b7984 */ /* 0x000ea40000000800 */
[----:B------:R-:W-:-:S02]  /*0ba0*/  IADD3.X R29, PT, PT, R11, R19, RZ, P1, !PT ;  /* 0x000000130b1d7210 */ /* 0x000fc40000ffe4ff */
[----:B------:R-:W3:Y:S04]  /*0bb0*/  LDS R23, [R23] ;  /* 0x0000000017177984 */ /* 0x000ee80000000800 */
[----:B0-----:R0:W-:Y:S04]  /*0bc0*/  STG.E desc[UR6][R16.64], R22 ;  /* 0x0000001610007986 */ /* 0x0011e8000c101906 */
[----:B-1----:R-:W-:Y:S01]  /*0bd0*/  STG.E desc[UR6][R28.64], R25 ;  /* 0x000000191c007986 */ /* 0x002fe2000c101906 */
[----:B0-----:R-:W-:Y:S01]  /*0be0*/  IMAD R22, R9, 0x10, R26 ;  /* 0x0000001009167824 */ /* 0x001fe200078e021a */
[----:B------:R-:W-:-:S03]  /*0bf0*/  IADD3 R16, P1, PT, R12, R18, RZ ;  /* 0x000000120c107210 */ /* 0x000fc60007f3e0ff */
[----:B------:R-:W-:Y:S01]  /*0c00*/  IMAD R26, R9, 0x4, R22 ;  /* 0x00000004091a7824 */ /* 0x000fe200078e0216 */
[----:B------:R-:W0:Y:S01]  /*0c10*/  LDS R24, [R22] ;  /* 0x0000000016187984 */ /* 0x000e220000000800 */
[----:B------:R-:W-:-:S03]  /*0c20*/  IMAD.X R17, R13, 0x1, R19, P1 ;  /* 0x000000010d117824 */ /* 0x000fc600008e0613 */
[----:B------:R1:W4:Y:S04]  /*0c30*/  LDS R25, [R26] ;  /* 0x000000001a197984 */ /* 0x0003280000000800 */
[----:B--2---:R2:W-:Y:S01]  /*0c40*/  STG.E desc[UR6][R16.64], R27 ;  /* 0x0000001b10007986 */ /* 0x0045e2000c101906 */
[----:B-1----:R-:W-:-:S05]  /*0c50*/  IMAD R26, R9, 0x8, R22 ;  /* 0x00000008091a7824 */ /* 0x002fca00078e0216 */
[----:B------:R1:W5:Y:S01]  /*0c60*/  LDS R27, [R26] ;  /* 0x000000001a1b7984 */ /* 0x0003620000000800 */
[----:B--2---:R-:W-:-:S05]  /*0c70*/  IADD3 R16, P1, PT, R14, R18, RZ ;  /* 0x000000120e107210 */ /* 0x004fca0007f3e0ff */
[--C-:B------:R-:W-:Y:S02]  /*0c80*/  IMAD.X R17, R15, 0x1, R19.reuse, P1 ;  /* 0x000000010f117824 */ /* 0x100fe400008e0613 */
[----:B------:R-:W-:-:S03]  /*0c90*/  IMAD.WIDE.U32 R18, R9, 0x10, R18 ;  /* 0x0000001009127825 */ /* 0x000fc600078e0012 */
[----:B---3--:R2:W-:Y:S01]  /*0ca0*/  STG.E desc[UR6][R16.64], R23 ;  /* 0x0000001710007986 */ /* 0x0085e2000c101906 */
[----:B-1----:R-:W-:Y:S01]  /*0cb0*/  IMAD R26, R9, 0xc, R22 ;  /* 0x0000000c091a7824 */ /* 0x002fe200078e0216 */
[----:B------:R-:W-:-:S04]  /*0cc0*/  IADD3 R28, P1, PT, R18, R0, RZ ;  /* 0x00000000121c7210 */ /* 0x000fc80007f3e0ff */
[----:B------:R-:W-:-:S05]  /*0cd0*/  IADD3.X R29, PT, PT, R19, R21, RZ, P1, !PT ;  /* 0x00000015131d7210 */ /* 0x000fca0000ffe4ff */
[----:B0-----:R0:W-:Y:S01]  /*0ce0*/  STG.E desc[UR6][R28.64], R24 ;  /* 0x000000181c007986 */ /* 0x0011e2000c101906 */
[----:B--2---:R-:W-:-:S03]  /*0cf0*/  IADD3 R16, P1, PT, R10, R18, RZ ;  /* 0x000000120a107210 */ /* 0x004fc60007f3e0ff */
[----:B------:R-:W1:Y:S02]  /*0d00*/  LDS R29, [R26] ;  /* 0x000000001a1d7984 */ /* 0x000e640000000800 */
[----:B------:R-:W-:-:S05]  /*0d10*/  IMAD.X R17, R11, 0x1, R19, P1 ;  /* 0x000000010b117824 */ /* 0x000fca00008e0613 */
[----:B----4-:R2:W-:Y:S01]  /*0d20*/  STG.E desc[UR6][R16.64], R25 ;  /* 0x0000001910007986 */ /* 0x0105e2000c101906 */
[----:B0-----:R-:W-:-:S04]  /*0d30*/  IMAD R28, R9, 0x10, R22 ;  /* 0x00000010091c7824 */ /* 0x001fc800078e0216 */
[C-C-:B------:R-:W-:Y:S01]  /*0d40*/  IMAD R23, R9.reuse, 0x4, R28.reuse ;  /* 0x0000000409177824 */ /* 0x140fe200078e021c */
[----:B------:R-:W0:Y:S01]  /*0d50*/  LDS R22, [R28] ;  /* 0x000000001c167984 */ /* 0x000e220000000800 */
[----:B------:R-:W-:-:S03]  /*0d60*/  IMAD R24, R9, 0x8, R28 ;  /* 0x0000000809187824 */ /* 0x000fc600078e021c */
[----:B------:R-:W3:Y:S01]  /*0d70*/  LDS R26, [R23] ;  /* 0x00000000171a7984 */ /* 0x000ee20000000800 */
[----:B--2---:R-:W-:-:S05]  /*0d80*/  IADD3 R16, P1, PT, R12, R18, RZ ;  /* 0x000000120c107210 */ /* 0x004fca0007f3e0ff */
[----:B------:R-:W-:-:S05]  /*0d90*/  IMAD.X R17, R13, 0x1, R19, P1 ;  /* 0x000000010d117824 */ /* 0x000fca00008e0613 */
[----:B-----5:R2:W-:Y:S02]  /*0da0*/  STG.E desc[UR6][R16.64], R27 ;  /* 0x0000001b10007986 */ /* 0x0205e4000c101906 */
[----:B--2---:R-:W-:Y:S01]  /*0db0*/  IADD3 R16, P1, PT, R14, R18, RZ ;  /* 0x000000120e107210 */ /* 0x004fe20007f3e0ff */
[----:B------:R-:W-:-:S03]  /*0dc0*/  IMAD R27, R9, 0xc, R28 ;  /* 0x0000000c091b7824 */ /* 0x000fc600078e021c */
[----:B------:R-:W-:Y:S01]  /*0dd0*/  IADD3.X R17, PT, PT, R15, R19, RZ, P1, !PT ;  /* 0x000000130f117210 */ /* 0x000fe20000ffe4ff */
[----:B------:R-:W-:Y:S02]  /*0de0*/  IMAD.WIDE.U32 R18, R9, 0x10, R18 ;  /* 0x0000001009127825 */ /* 0x000fe400078e0012 */
[----:B------:R-:W-:Y:S04]  /*0df0*/  LDS R27, [R27] ;  /* 0x000000001b1b7984 */ /* 0x000fe80000000800 */
[----:B-1----:R1:W-:Y:S04]  /*0e00*/  STG.E desc[UR6][R16.64], R29 ;  /* 0x0000001d10007986 */ /* 0x0023e8000c101906 */
[----:B------:R-:W2:Y:S01]  /*0e10*/  LDS R29, [R24] ;  /* 0x00000000181d7984 */ /* 0x000ea20000000800 */
[----:B-1----:R-:W-:-:S05]  /*0e20*/  IADD3 R16, P1, PT, R18, R0, RZ ;  /* 0x0000000012107210 */ /* 0x002fca0007f3e0ff */
[----:B------:R-:W-:-:S05]  /*0e30*/  IMAD.X R17, R19, 0x1, R21, P1 ;  /* 0x0000000113117824 */ /* 0x000fca00008e0615 */
[----:B0-----:R0:W-:Y:S02]  /*0e40*/  STG.E desc[UR6][R16.64], R22 ;  /* 0x0000001610007986 */ /* 0x0011e4000c101906 */
[----:B0-----:R-:W-:-:S05]  /*0e50*/  IADD3 R22, P1, PT, R10, R18, RZ ;  /* 0x000000120a167210 */ /* 0x001fca0007f3e0ff */
[----:B------:R-:W-:Y:S01]  /*0e60*/  IMAD.X R23, R11, 0x1, R19, P1 ;  /* 0x000000010b177824 */ /* 0x000fe200008e0613 */
[----:B------:R-:W-:-:S04]  /*0e70*/  IADD3 R24, P1, PT, R12, R18, RZ ;  /* 0x000000120c187210 */ /* 0x000fc80007f3e0ff */
[----:B---3--:R0:W-:Y:S01]  /*0e80*/  STG.E desc[UR6][R22.64], R26 ;  /* 0x0000001a16007986 */ /* 0x0081e2000c101906 */
[----:B------:R-:W-:Y:S02]  /*0e90*/  IADD3.X R25, PT, PT, R13, R19, RZ, P1, !PT ;  /* 0x000000130d197210 */ /* 0x000fe40000ffe4ff */
[----:B------:R-:W-:-:S03]  /*0ea0*/  IADD3 R16, P1, PT, R14, R18, RZ ;  /* 0x000000120e107210 */ /* 0x000fc60007f3e0ff */
[----:B--2---:R-:W-:Y:S02]  /*0eb0*/  STG.E desc[UR6][R24.64], R29 ;  /* 0x0000001d18007986 */ /* 0x004fe4000c101906 */
[--C-:B------:R-:W-:Y:S02]  /*0ec0*/  IMAD.X R17, R15, 0x1, R19.reuse, P1 ;  /* 0x000000010f117824 */ /* 0x100fe400008e0613 */
[----:B------:R-:W-:-:S03]  /*0ed0*/  IMAD.WIDE.U32 R18, R9, 0x10, R18 ;  /* 0x0000001009127825 */ /* 0x000fc600078e0012 */
[----:B------:R1:W-:Y:S01]  /*0ee0*/  STG.E desc[UR6][R16.64], R27 ;  /* 0x0000001b10007986 */ /* 0x0003e2000c101906 */
[----:B0-----:R-:W-:-:S04]  /*0ef0*/  IMAD R26, R9, 0x10, R28 ;  /* 0x00000010091a7824 */ /* 0x001fc800078e021c */
[C-C-:B------:R-:W-:Y:S01]  /*0f00*/  IMAD R28, R9.reuse, 0x4, R26.reuse ;  /* 0x00000004091c7824 */ /* 0x140fe200078e021a */
[----:B------:R0:W2:Y:S01]  /*0f10*/  LDS R23, [R26] ;  /* 0x000000001a177984 */ /* 0x0000a20000000800 */
[----:B------:R-:W-:-:S04]  /*0f20*/  IMAD R22, R9, 0x8, R26 ;  /* 0x0000000809167824 */ /* 0x000fc800078e021a */
[----:B------:R-:W3:Y:S01]  /*0f30*/  LDS R28, [R28] ;  /* 0x000000001c1c7984 */ /* 0x000ee20000000800 */
[C-C-:B-1----:R-:W-:Y:S01]  /*0f40*/  IMAD R27, R9.reuse, 0xc, R26.reuse ;  /* 0x0000000c091b7824 */ /* 0x142fe200078e021a */
[----:B------:R-:W-:Y:S01]  /*0f50*/  IADD3 R16, P1, PT, R18, R0, RZ ;  /* 0x0000000012107210 */ /* 0x000fe20007f3e0ff */
[----:B0-----:R-:W-:Y:S01]  /*0f60*/  IMAD R26, R9, 0x10, R26 ;  /* 0x00000010091a7824 */ /* 0x001fe200078e021a */
[----:B------:R0:W1:Y:S03]  /*0f70*/  LDS R29, [R22] ;  /* 0x00000000161d7984 */ /* 0x0000660000000800 */
[----:B------:R-:W-:Y:S01]  /*0f80*/  IMAD.X R17, R19, 0x1, R21, P1 ;  /* 0x0000000113117824 */ /* 0x000fe200008e0615 */
[----:B------:R-:W4:Y:S01]  /*0f90*/  LDS R27, [R27] ;  /* 0x000000001b1b7984 */ /* 0x000f220000000800 */
[----:B------:R-:W-:-:S04]  /*0fa0*/  IADD3 R24, P1, PT, R10, R18, RZ ;  /* 0x000000120a187210 */ /* 0x000fc80007f3e0ff */
[----:B------:R-:W-:Y:S02]  /*0fb0*/  IADD3.X R25, PT, PT, R11, R19, RZ, P1, !PT ;  /* 0x000000130b197210 */ /* 0x000fe40000ffe4ff */
[-C--:B0-----:R-:W-:Y:S01]  /*0fc0*/  IADD3 R22, P1, PT, R12, R18.reuse, RZ ;  /* 0x000000120c167210 */ /* 0x081fe20007f3e0ff */
[----:B--2---:R0:W-:Y:S04]  /*0fd0*/  STG.E desc[UR6][R16.64], R23 ;  /* 0x0000001710007986 */ /* 0x0041e8000c101906 */
[----:B---3--:R2:W-:Y:S01]  /*0fe0*/  STG.E desc[UR6][R24.64], R28 ;  /* 0x0000001c18007986 */ /* 0x0085e2000c101906 */
[----:B0-----:R-:W-:Y:S01]  /*0ff0*/  IMAD.X R23, R13, 0x1, R19, P1 ;  /* 0x000000010d177824 */ /* 0x001fe200008e0613 */
[----:B------:R-:W-:Y:S02]  /*1000*/  ISETP.GE.AND P1, PT, R5, -0xc, PT ;  /* 0xfffffff40500780c */ /* 0x000fe40003f26270 */
[----:B------:R-:W-:-:S02]  /*1010*/  IADD3 R16, P2, PT, R14, R18, RZ ;  /* 0x000000120e107210 */ /* 0x000fc40007f5e0ff */
[----:B-1----:R2:W-:Y:S03]  /*1020*/  STG.E desc[UR6][R22.64], R29 ;  /* 0x0000001d16007986 */ /* 0x0025e6000c101906 */
[--C-:B------:R-:W-:Y:S02]  /*1030*/  IMAD.X R17, R15, 0x1, R19.reuse, P2 ;  /* 0x000000010f117824 */ /* 0x100fe400010e0613 */
[----:B------:R-:W-:-:S03]  /*1040*/  IMAD.WIDE.U32 R18, R9, 0x10, R18 ;  /* 0x0000001009127825 */ /* 0x000fc600078e0012 */
[----:B----4-:R2:W-:Y:S01]  /*1050*/  STG.E desc[UR6][R16.64], R27 ;  /* 0x0000001b10007986 */ /* 0x0105e2000c101906 */
[----:B------:R-:W-:Y:S05]  /*1060*/  @!P1 BRA `(.L_x_9) ;  /* 0xfffffff800a49947 */ /* 0x000fea000383ffff */
.L_x_8:
[----:B--2---:R-:W-:-:S04]  /*1070*/  IADD3 R16, PT, PT, -R5, RZ, RZ ;  /* 0x000000ff05107210 */ /* 0x004fc80007ffe1ff */
[----:B------:R-:W-:-:S13]  /*1080*/  ISETP.GT.AND P1, PT, R16, 0x4, PT ;  /* 0x000000041000780c */ /* 0x000fda0003f24270 */
[----:B------:R-:W-:Y:S05]  /*1090*/  @!P1 BRA `(.L_x_10) ;  /* 0x0000000000b09947 */ /* 0x000fea0003800000 */
[----:B------:R0:W1:Y:S01]  /*10a0*/  LDS R25, [R26] ;  /* 0x000000001a197984 */ /* 0x0000620000000800 */
[C-C-:B------:R-:W-:Y:S01]  /*10b0*/  IMAD R23, R9.reuse, 0x4, R26.reuse ;  /* 0x0000000409177824 */ /* 0x140fe200078e021a */
[----:B------:R-:W-:Y:S01]  /*10c0*/  IADD3 R16, P0, PT, R18, R0, RZ ;  /* 0x0000000012107210 */ /* 0x000fe20007f1e0ff */
[C-C-:B------:R-:W-:Y:S02]  /*10d0*/  IMAD R27, R9.reuse, 0x8, R26.reuse ;  /* 0x00000008091b7824 */ /* 0x140fe400078e021a */
[----:B------:R-:W-:Y:S02]  /*10e0*/  IMAD R22, R9, 0xc, R26 ;  /* 0x0000000c09167824 */ /* 0x000fe400078e021a */
[----:B------:R-:W2:Y:S01]  /*10f0*/  LDS R23, [R23] ;  /* 0x0000000017177984 */ /* 0x000ea20000000800 */
[----:B------:R-:W-:Y:S01]  /*1100*/  IMAD.X R17, R19, 0x1, R21, P0 ;  /* 0x0000000113117824 */ /* 0x000fe200000e0615 */
[----:B------:R-:W-:Y:S01]  /*1110*/  IADD3 R24, P0, PT, R10, R18, RZ ;  /* 0x000000120a187210 */ /* 0x000fe20007f1e0ff */
[----:B------:R-:W-:Y:S01]  /*1120*/  VIADD R5, R5, 0x8 ;  /* 0x0000000805057836 */ /* 0x000fe20000000000 */
[----:B------:R-:W3:Y:S01]  /*1130*/  LDS R27, [R27] ;  /* 0x000000001b1b7984 */ /* 0x000ee20000000800 */
[----:B0-----:R-:W-:-:S03]  /*1140*/  LEA R26, R9, R26, 0x4 ;  /* 0x0000001a091a7211 */ /* 0x001fc600078e20ff */
[----:B------:R-:W0:Y:S04]  /*1150*/  LDS R22, [R22] ;  /* 0x0000000016167984 */ /* 0x000e280000000800 */
[----:B-1----:R1:W-:Y:S02]  /*1160*/  STG.E desc[UR6][R16.64], R25 ;  /* 0x0000001910007986 */ /* 0x0023e4000c101906 */
[----:B-1----:R-:W-:Y:S01]  /*1170*/  IMAD.X R25, R11, 0x1, R19, P0 ;  /* 0x000000010b197824 */ /* 0x002fe200000e0613 */
[----:B------:R-:W-:-:S04]  /*1180*/  IADD3 R28, P0, PT, R12, R18, RZ ;  /* 0x000000120c1c7210 */ /* 0x000fc80007f1e0ff */
[----:B--2---:R1:W-:Y:S01]  /*1190*/  STG.E desc[UR6][R24.64], R23 ;  /* 0x0000001718007986 */ /* 0x0043e2000c101906 */
[--C-:B------:R-:W-:Y:S01]  /*11a0*/  IMAD.X R29, R13, 0x1, R19.reuse, P0 ;  /* 0x000000010d1d7824 */ /* 0x100fe200000e0613 */
[----:B------:R-:W-:Y:S02]  /*11b0*/  IADD3 R16, P0, PT, R14, R18, RZ ;  /* 0x000000120e107210 */ /* 0x000fe40007f1e0ff */
[----:B------:R-:W2:Y:S03]  /*11c0*/  LDS R23, [R26] ;  /* 0x000000001a177984 */ /* 0x000ea60000000800 */
[--C-:B------:R-:W-:Y:S01]  /*11d0*/  IMAD.X R17, R15, 0x1, R19.reuse, P0 ;  /* 0x000000010f117824 */ /* 0x100fe200000e0613 */
[----:B---3--:R-:W-:Y:S01]  /*11e0*/  STG.E desc[UR6][R28.64], R27 ;  /* 0x0000001b1c007986 */ /* 0x008fe2000c101906 */
[----:B------:R-:W-:-:S03]  /*11f0*/  IMAD.WIDE.U32 R18, R9, 0x10, R18 ;  /* 0x0000001009127825 */ /* 0x000fc600078e0012 */
[----:B0-----:R0:W-:Y:S01]  /*1200*/  STG.E desc[UR6][R16.64], R22 ;  /* 0x0000001610007986 */ /* 0x0011e2000c101906 */
[C-C-:B-1----:R-:W-:Y:S02]  /*1210*/  IMAD R24, R9.reuse, 0x4, R26.reuse ;  /* 0x0000000409187824 */ /* 0x142fe400078e021a */
[----:B------:R-:W-:-:S04]  /*1220*/  IMAD R25, R9, 0x8, R26 ;  /* 0x0000000809197824 */ /* 0x000fc800078e021a */
[----:B------:R-:W1:Y:S04]  /*1230*/  LDS R24, [R24] ;  /* 0x0000000018187984 */ /* 0x000e680000000800 */
[----:B------:R-:W3:Y:S01]  /*1240*/  LDS R27, [R25] ;  /* 0x00000000191b7984 */ /* 0x000ee20000000800 */
[C---:B0-----:R-:W-:Y:S01]  /*1250*/  IMAD R22, R9.reuse, 0xc, R26 ;  /* 0x0000000c09167824 */ /* 0x041fe200078e021a */
[----:B------:R-:W-:Y:S02]  /*1260*/  IADD3 R16, P0, PT, R18, R0, RZ ;  /* 0x0000000012107210 */ /* 0x000fe40007f1e0ff */
[----:B------:R-:W-:Y:S02]  /*1270*/  LEA R26, R9, R26, 0x4 ;  /* 0x0000001a091a7211 */ /* 0x000fe400078e20ff */
[----:B------:R0:W4:Y:S01]  /*1280*/  LDS R25, [R22] ;  /* 0x0000000016197984 */ /* 0x0001220000000800 */
[----:B------:R-:W-:-:S02]  /*1290*/  IADD3.X R17, PT, PT, R19, R21, RZ, P0, !PT ;  /* 0x0000001513117210 */ /* 0x000fc400007fe4ff */
[----:B------:R-:W-:-:S05]  /*12a0*/  IADD3 R28, P0, PT, R10, R18, RZ ;  /* 0x000000120a1c7210 */ /* 0x000fca0007f1e0ff */
[--C-:B------:R-:W-:Y:S01]  /*12b0*/  IMAD.X R29, R11, 0x1, R19.reuse, P0 ;  /* 0x000000010b1d7824 */ /* 0x100fe200000e0613 */
[-C--:B0-----:R-:W-:Y:S01]  /*12c0*/  IADD3 R22, P0, PT, R12, R18.reuse, RZ ;  /* 0x000000120c167210 */ /* 0x081fe20007f1e0ff */
[----:B--2---:R0:W-:Y:S02]  /*12d0*/  STG.E desc[UR6][R16.64], R23 ;  /* 0x0000001710007986 */ /* 0x0041e4000c101906 */
[----:B0-----:R-:W-:Y:S02]  /*12e0*/  IADD3 R16, P1, PT, R14, R18, RZ ;  /* 0x000000120e107210 */ /* 0x001fe40007f3e0ff */
[--C-:B------:R-:W-:Y:S01]  /*12f0*/  IMAD.X R23, R13, 0x1, R19.reuse, P0 ;  /* 0x000000010d177824 */ /* 0x100fe200000e0613 */
[----:B------:R-:W-:Y:S01]  /*1300*/  PLOP3.LUT P0, PT, PT, PT, PT, 0x8, 0x80 ;  /* 0x000000000080781c */ /* 0x000fe20003f0e170 */
[----:B-1----:R0:W-:Y:S01]  /*1310*/  STG.E desc[UR6][R28.64], R24 ;  /* 0x000000181c007986 */ /* 0x0021e2000c101906 */
[----:B------:R-:W-:-:S03]  /*1320*/  IMAD.X R17, R15, 0x1, R19, P1 ;  /* 0x000000010f117824 */ /* 0x000fc600008e0613 */
[----:B---3--:R0:W-:Y:S01]  /*1330*/  STG.E desc[UR6][R22.64], R27 ;  /* 0x0000001b16007986 */ /* 0x0081e2000c101906 */
[----:B------:R-:W-:-:S03]  /*1340*/  IMAD.WIDE.U32 R18, R9, 0x10, R18 ;  /* 0x0000001009127825 */ /* 0x000fc600078e0012 */
[----:B----4-:R0:W-:Y:S04]  /*1350*/  STG.E desc[UR6][R16.64], R25 ;  /* 0x0000001910007986 */ /* 0x0101e8000c101906 */
.L_x_10:
[----:B------:R-:W-:-:S13]  /*1360*/  ISETP.NE.OR P0, PT, R5, RZ, P0 ;  /* 0x000000ff0500720c */ /* 0x000fda0000705670 */
[----:B------:R-:W-:Y:S05]  /*1370*/  @!P0 BRA `(.L_x_11) ;  /* 0x0000000000608947 */ /* 0x000fea0003800000 */
.L_x_7:
[----:B0-2---:R0:W1:Y:S01]  /*1380*/  LDS R23, [R26] ;  /* 0x000000001a177984 */ /* 0x0050620000000800 */
[C-C-:B------:R-:W-:Y:S01]  /*1390*/  IMAD R28, R9.reuse, 0x4, R26.reuse ;  /* 0x00000004091c7824 */ /* 0x140fe200078e021a */
[----:B------:R-:W-:Y:S01]  /*13a0*/  IADD3 R16, P0, PT, R18, R0, RZ ;  /* 0x0000000012107210 */ /* 0x000fe20007f1e0ff */
[C-C-:B------:R-:W-:Y:S02]  /*13b0*/  IMAD R29, R9.reuse, 0x8, R26.reuse ;  /* 0x00000008091d7824 */ /* 0x140fe400078e021a */
[--C-:B------:R-:W-:Y:S02]  /*13c0*/  IMAD R27, R9, 0xc, R26.reuse ;  /* 0x0000000c091b7824 */ /* 0x100fe400078e021a */
[----:B------:R-:W2:Y:S01]  /*13d0*/  LDS R28, [R28] ;  /* 0x000000001c1c7984 */ /* 0x000ea20000000800 */
[----:B------:R-:W-:Y:S01]  /*13e0*/  IMAD.X R17, R19, 0x1, R21, P0 ;  /* 0x0000000113117824 */ /* 0x000fe200000e0615 */
[----:B------:R-:W-:Y:S01]  /*13f0*/  IADD3 R24, P0, PT, R10, R18, RZ ;  /* 0x000000120a187210 */ /* 0x000fe20007f1e0ff */
[----:B------:R-:W-:Y:S01]  /*1400*/  VIADD R5, R5, 0x4 ;  /* 0x0000000405057836 */ /* 0x000fe20000000000 */
[----:B------:R-:W3:Y:S01]  /*1410*/  LDS R29, [R29] ;  /* 0x000000001d1d7984 */ /* 0x000ee20000000800 */
[----:B0-----:R-:W-:-:S02]  /*1420*/  IMAD R26, R9, 0x10, R26 ;  /* 0x00000010091a7824 */ /* 0x001fc400078e021a */
[----:B------:R-:W-:Y:S01]  /*1430*/  IMAD.X R25, R11, 0x1, R19, P0 ;  /* 0x000000010b197824 */ /* 0x000fe200000e0613 */
[----:B------:R-:W0:Y:S01]  /*1440*/  LDS R27, [R27] ;  /* 0x000000001b1b7984 */ /* 0x000e220000000800 */
[----:B------:R-:W-:-:S03]  /*1450*/  IADD3 R22, P0, PT, R12, R18, RZ ;  /* 0x000000120c167210 */ /* 0x000fc60007f1e0ff */
[----:B-1----:R1:W-:Y:S04]  /*1460*/  STG.E desc[UR6][R16.64], R23 ;  /* 0x0000001710007986 */ /* 0x0023e8000c101906 */
[----:B--2---:R2:W-:Y:S01]  /*1470*/  STG.E desc[UR6][R24.64], R28 ;  /* 0x0000001c18007986 */ /* 0x0045e2000c101906 */
[----:B-1----:R-:W-:Y:S02]  /*1480*/  IADD3.X R23, PT, PT, R13, R19, RZ, P0, !PT ;  /* 0x000000130d177210 */ /* 0x002fe400007fe4ff */
[----:B------:R-:W-:Y:S02]  /*1490*/  ISETP.NE.AND P0, PT, R5, RZ, PT ;  /* 0x000000ff0500720c */ /* 0x000fe40003f05270 */
[----:B------:R-:W-:Y:S01]  /*14a0*/  IADD3 R16, P1, PT, R14, R18, RZ ;  /* 0x000000120e107210 */ /* 0x000fe20007f3e0ff */
[----:B---3--:R2:W-:Y:S04]  /*14b0*/  STG.E desc[UR6][R22.64], R29 ;  /* 0x0000001d16007986 */ /* 0x0085e8000c101906 */
[----:B------:R-:W-:-:S02]  /*14c0*/  IMAD.X R17, R15, 0x1, R19, P1 ;  /* 0x000000010f117824 */ /* 0x000fc400008e0613 */
[----:B------:R-:W-:-:S03]  /*14d0*/  IMAD.WIDE.U32 R18, R9, 0x10, R18 ;  /* 0x0000001009127825 */ /* 0x000fc600078e0012 */
[----:B0-----:R2:W-:Y:S01]  /*14e0*/  STG.E desc[UR6][R16.64], R27 ;  /* 0x0000001b10007986 */ /* 0x0015e2000c101906 */
[----:B------:R-:W-:Y:S05]  /*14f0*/  @P0 BRA `(.L_x_7) ;  /* 0xfffffffc00a00947 */ /* 0x000fea000383ffff */
.L_x_11:
[----:B------:R-:W-:-:S13]  /*1500*/  ISETP.NE.AND P0, PT, R4, RZ, PT ;  /* 0x000000ff0400720c */ /* 0x000fda0003f05270 */
[----:B------:R-:W-:Y:S05]  /*1510*/  @!P0 EXIT ;  /* 0x000000000000894d */ /* 0x000fea0003800000 */
[----:B------:R-:W-:Y:S02]  /*1520*/  IMAD R3, R3, R9, RZ ;  /* 0x0000000903037224 */ /* 0x000fe400078e02ff */
[----:B------:R-:W-:Y:S02]  /*1530*/  IMAD.SHL.U32 R20, R20, 0x1000, RZ ;  /* 0x0000100014147824 */ /* 0x000fe400078e00ff */
[C---:B------:R-:W-:Y:S01]  /*1540*/  IMAD R2, R3.reuse, 0x10, R2 ;  /* 0x0000001003027824 */ /* 0x040fe200078e0202 */
[----:B------:R-:W-:-:S03]  /*1550*/  LEA R8, R3, R8, 0x2 ;  /* 0x0000000803087211 */ /* 0x000fc600078e10ff */
[----:B------:R-:W-:Y:S01]  /*1560*/  VIADD R0, R2, UR4 ;  /* 0x0000000402007c36 */ /* 0x000fe20008000000 */
[----:B------:R-:W-:-:S04]  /*1570*/  IADD3 R20, P0, P1, R8, R20, R7 ;  /* 0x0000001408147210 */ /* 0x000fc8000791e007 */
[----:B------:R-:W-:Y:S02]  /*1580*/  LEA R8, P2, R20, UR10, 0x2 ;  /* 0x0000000a14087c11 */ /* 0x000fe4000f8410ff */
[----:B------:R-:W-:Y:S01]  /*1590*/  IADD3.X R3, PT, PT, RZ, RZ, R6, P0, P1 ;  /* 0x000000ffff037210 */ /* 0x000fe200007e2406 */
[----:B------:R-:W-:-:S03]  /*15a0*/  IMAD.MOV R6, RZ, RZ, -R4 ;  /* 0x000000ffff067224 */ /* 0x000fc600078e0a04 */
[----:B------:R-:W-:-:S07]  /*15b0*/  LEA.HI.X R3, R20, UR11, R3, 0x2, P2 ;  /* 0x0000000b14037c11 */ /* 0x000fce00090f1403 */
.L_x_12:
[----:B-1----:R1:W3:Y:S01]  /*15c0*/  LDS R7, [R0] ;  /* 0x0000000000077984 */ /* 0x0022e20000000800 */
[----:B------:R-:W-:Y:S01]  /*15d0*/  VIADD R6, R6, 0x1 ;  /* 0x0000000106067836 */ /* 0x000fe20000000000 */
[----:B------:R-:W-:Y:S01]  /*15e0*/  MOV R5, R3 ;  /* 0x0000000300057202 */ /* 0x000fe20000000f00 */
[----:B------:R-:W-:-:S03]  /*15f0*/  IMAD.MOV.U32 R4, RZ, RZ, R8 ;  /* 0x000000ffff047224 */ /* 0x000fc600078e0008 */
[----:B------:R-:W-:Y:S01]  /*1600*/  ISETP.NE.AND P0, PT, R6, RZ, PT ;  /* 0x000000ff0600720c */ /* 0x000fe20003f05270 */
[----:B------:R-:W-:-:S04]  /*1610*/  IMAD.WIDE.U32 R2, R9, 0x4, R4 ;  /* 0x0000000409027825 */ /* 0x000fc800078e0004 */
[----:B------:R-:W-:Y:S02]  /*1620*/  IMAD.MOV.U32 R8, RZ, RZ, R2 ;  /* 0x000000ffff087224 */ /* 0x000fe400078e0002 */
[----:B-1----:R-:W-:Y:S01]  /*1630*/  IMAD R0, R9, 0x4, R0 ;  /* 0x0000000409007824 */ /* 0x002fe200078e0200 */
[----:B---3--:R1:W-:Y:S05]  /*1640*/  STG.E desc[UR6][R4.64], R7 ;  /* 0x0000000704007986 */ /* 0x0083ea000c101906 */
[----:B------:R-:W-:Y:S05]  /*1650*/  @P0 BRA `(.L_x_12) ;  /* 0xfffffffc00d80947 */ /* 0x000fea000383ffff */
[----:B------:R-:W-:Y:S05]  /*1660*/  EXIT ;  /* 0x000000000000794d */ /* 0x000fea0003800000 */
        .weak           $__internal_0_$__cuda_sm20_div_u16
        .type           $__internal_0_$__cuda_sm20_div_u16,@function
        .size           $__internal_0_$__cuda_sm20_div_u16,(.L_x_14 - $__internal_0_$__cuda_sm20_div_u16)
$__internal_0_$__cuda_sm20_div_u16:
[----:B------:R-:W0:Y:S01]  /*1670*/  I2F.U16 R5, R4 ;  /* 0x0000000400057306 */ /* 0x000e220000101000 */
[----:B------:R-:W-:Y:S01]  /*1680*/  IMAD.MOV.U32 R10, RZ, RZ, 0x4b800000 ;  /* 0x4b800000ff0a7424 */ /* 0x000fe200078e00ff */
[C---:B0-----:R-:W-:Y:S02]  /*1690*/  FSETP.GEU.AND P1, PT, |R5|.reuse, 1.175494350822287508e-38, PT ;  /* 0x008000000500780b */ /* 0x041fe40003f2e200 */
[----:B------:R-:W-:Y:S02]  /*16a0*/  FSETP.GT.AND P0, PT, |R5|, 8.50705917302346158658e+37, PT ;  /* 0x7e8000000500780b */ /* 0x000fe40003f04200 */
[----:B------:R-:W-:-:S04]  /*16b0*/  FSEL R10, R10, 1, !P1 ;  /* 0x3f8000000a0a7808 */ /* 0x000fc80004800000 */
[----:B------:R-:W-:Y:S02]  /*16c0*/  FSEL R10, R10, 0.25, !P0 ;  /* 0x3e8000000a0a7808 */ /* 0x000fe40004000000 */
[----:B------:R-:W-:Y:S01]  /*16d0*/  ISETP.NE.U32.AND P0, PT, R4, RZ, PT ;  /* 0x000000ff0400720c */ /* 0x000fe20003f05070 */
[----:B------:R-:W-:Y:S02]  /*16e0*/  IMAD.MOV.U32 R4, RZ, RZ, R13 ;  /* 0x000000ffff047224 */ /* 0x000fe400078e000d */
[----:B------:R-:W-:Y:S01]  /*16f0*/  FMUL R11, R5, R10 ;  /* 0x0000000a050b7220 */ /* 0x000fe20000400000 */
[----:B------:R-:W-:-:S05]  /*1700*/  I2FP.F32.U32.RZ R5, 0x1000 ;  /* 0x0000100000057845 */ /* 0x000fca000020d000 */
[----:B------:R-:W0:Y:S02]  /*1710*/  MUFU.RCP R11, R11 ;  /* 0x0000000b000b7308 */ /* 0x000e240000001000 */
[----:B0-----:R-:W-:-:S05]  /*1720*/  FMUL R10, R10, R11 ;  /* 0x0000000b0a0a7220 */ /* 0x001fca0000400000 */
[----:B------:R-:W-:-:S05]  /*1730*/  IADD3 R10, PT, PT, R10, 0x2, RZ ;  /* 0x000000020a0a7810 */ /* 0x000fca0007ffe0ff */
[----:B------:R-:W-:Y:S01]  /*1740*/  FMUL.RZ R10, R5, R10 ;  /* 0x0000000a050a7220 */ /* 0x000fe2000040c000 */
[----:B------:R-:W-:-:S05]  /*1750*/  IMAD.MOV.U32 R5, RZ, RZ, 0x0 ;  /* 0x00000000ff057424 */ /* 0x000fca00078e00ff */
[----:B------:R-:W0:Y:S02]  /*1760*/  F2I.U32.TRUNC.NTZ R10, R10 ;  /* 0x0000000a000a7305 */ /* 0x000e24000020f000 */
[----:B0-----:R-:W-:Y:S01]  /*1770*/  LOP3.LUT R12, R10, 0xffff, RZ, 0xc0, !PT ;  /* 0x0000ffff0a0c7812 */ /* 0x001fe200078ec0ff */
[----:B------:R-:W-:Y:S01]  /*1780*/  @!P0 IMAD.MOV.U32 R12, RZ, RZ, -0x1 ;  /* 0xffffffffff0c8424 */ /* 0x000fe200078e00ff */
[----:B------:R-:W-:Y:S06]  /*1790*/  RET.REL.NODEC R4 `(_Z11kernel_calliPfS_) ;  /* 0xffffffe804187950 */ /* 0x000fec0003c3ffff */
.L_x_13:
[----:B------:R-:W-:-:S00]  /*17a0*/  BRA `(.L_x_13) ;  /* 0xfffffffc00fc7947 */ /* 0x000fc0000383ffff */
[----:B------:R-:W-:-:S00]  /*17b0*/  NOP ;  /* 0x0000000000007918 */ /* 0x000fc00000000000 */
        /* <DEDUP_REMOVED lines=12> */
.L_x_14:


//--------------------- .nv.shared._Z11kernel_calliPfS_ --------------------------
	.section	.nv.shared._Z11kernel_calliPfS_,"aw",@nobits
	.sectionflags	@""
	.align	4
.nv.shared._Z11kernel_calliPfS_:
	.zero		17408


//--------------------- .nv.shared.reserved.0     --------------------------
	.section	.nv.shared.reserved.0,"aw",@nobits
	.weak		__nv_reservedSMEM_offset_0_alias
	.size		__nv_reservedSMEM_offset_0_alias, 0, 64
	.other		__nv_reservedSMEM_offset_0_alias,@"STO_CUDA_RESERVED_SHARED STV_DEFAULT"
__nv_reservedSMEM_offset_0_alias:
	.zero		0
	.zero		64


//--------------------- .nv.constant0._Z11kernel_calliPfS_ --------------------------
	.section	.nv.constant0._Z11kernel_calliPfS_,"a",@progbits
	.sectionflags	@""
	.align	4
.nv.constant0._Z11kernel_calliPfS_:
	.zero		920


//--------------------- SYMBOLS --------------------------

	.type		.nv.reservedSmem.offset0,@object
	.size		.nv.reservedSmem.offset0,0x4
	.type		.nv.reservedSmem.cap,@object
	.size		.nv.reservedSmem.cap,0x4
